//
// Generated by NVIDIA NVVM Compiler
//
// Compiler Build ID: CL-36424714
// Cuda compilation tools, release 13.0, V13.0.88
// Based on NVVM 20.0.0
//

.version 9.0
.target sm_100
.address_size 64

	// .globl	_Z9GPU_shmemiPKdS0_Pd
// _ZZ9GPU_shmemiPKdS0_PdE2as has been demoted
// _ZZ9GPU_shmemiPKdS0_PdE2bs has been demoted

.visible .entry _Z9GPU_shmemiPKdS0_Pd(
	.param .u32 _Z9GPU_shmemiPKdS0_Pd_param_0,
	.param .u64 .ptr .align 1 _Z9GPU_shmemiPKdS0_Pd_param_1,
	.param .u64 .ptr .align 1 _Z9GPU_shmemiPKdS0_Pd_param_2,
	.param .u64 .ptr .align 1 _Z9GPU_shmemiPKdS0_Pd_param_3
)
{
	.reg .pred 	%p<7>;
	.reg .b32 	%r<86>;
	.reg .b64 	%rd<41>;
	.reg .b64 	%fd<368>;
	// demoted variable
	.shared .align 8 .b8 _ZZ9GPU_shmemiPKdS0_PdE2as[2176];
	// demoted variable
	.shared .align 8 .b8 _ZZ9GPU_shmemiPKdS0_PdE2bs[2176];
	ld.param.u32 	%r19, [_Z9GPU_shmemiPKdS0_Pd_param_0];
	ld.param.u64 	%rd6, [_Z9GPU_shmemiPKdS0_Pd_param_2];
	cvta.to.global.u64 	%rd1, %rd6;
	mov.u32 	%r1, %tid.x;
	mov.u32 	%r20, %tid.y;
	mov.u32 	%r21, %ctaid.y;
	shl.b32 	%r22, %r21, 4;
	mov.u32 	%r23, %ctaid.x;
	shl.b32 	%r24, %r23, 4;
	add.s32 	%r25, %r24, %r1;
	mad.lo.s32 	%r83, %r19, %r20, %r25;
	add.s32 	%r26, %r22, %r20;
	mad.lo.s32 	%r82, %r26, %r19, %r1;
	setp.lt.s32 	%p1, %r19, 1;
	mov.f64 	%fd367, 0d0000000000000000;
	@%p1 bra 	$L__BB0_9;
	ld.param.u32 	%r73, [_Z9GPU_shmemiPKdS0_Pd_param_0];
	mov.u32 	%r27, _ZZ9GPU_shmemiPKdS0_PdE2as;
	mad.lo.s32 	%r4, %r1, 136, %r27;
	add.s32 	%r28, %r73, -1;
	shr.u32 	%r29, %r28, 4;
	add.s32 	%r5, %r29, 1;
	setp.lt.u32 	%p2, %r73, 49;
	mov.f64 	%fd367, 0d0000000000000000;
	@%p2 bra 	$L__BB0_4;
	mul.wide.u32 	%rd8, %r82, 8;
	add.s64 	%rd9, %rd8, %rd1;
	add.s64 	%rd40, %rd9, 256;
	and.b32  	%r30, %r5, 536870908;
	neg.s32 	%r79, %r30;
	mov.f64 	%fd367, 0d0000000000000000;
	shl.b32 	%r32, %r20, 3;
$L__BB0_3:
	.pragma "nounroll";
	ld.param.u64 	%rd34, [_Z9GPU_shmemiPKdS0_Pd_param_1];
	ld.param.u32 	%r74, [_Z9GPU_shmemiPKdS0_Pd_param_0];
	cvta.to.global.u64 	%rd10, %rd34;
	mul.wide.s32 	%rd11, %r83, 8;
	add.s64 	%rd12, %rd10, %rd11;
	ld.global.f64 	%fd14, [%rd12];
	add.s32 	%r33, %r4, %r32;
	st.shared.f64 	[%r33], %fd14;
	ld.global.f64 	%fd15, [%rd40+-256];
	mov.u32 	%r35, _ZZ9GPU_shmemiPKdS0_PdE2bs;
	add.s32 	%r36, %r35, %r32;
	mad.lo.s32 	%r37, %r1, 136, %r36;
	st.shared.f64 	[%r37], %fd15;
	bar.sync 	0;
	shl.b32 	%r38, %r74, 4;
	add.s32 	%r39, %r83, %r38;
	ld.shared.f64 	%fd16, [%r4];
	ld.shared.f64 	%fd17, [%r36];
	fma.rn.f64 	%fd18, %fd16, %fd17, %fd367;
	ld.shared.f64 	%fd19, [%r4+8];
	ld.shared.f64 	%fd20, [%r36+136];
	fma.rn.f64 	%fd21, %fd19, %fd20, %fd18;
	ld.shared.f64 	%fd22, [%r4+16];
	ld.shared.f64 	%fd23, [%r36+272];
	fma.rn.f64 	%fd24, %fd22, %fd23, %fd21;
	ld.shared.f64 	%fd25, [%r4+24];
	ld.shared.f64 	%fd26, [%r36+408];
	fma.rn.f64 	%fd27, %fd25, %fd26, %fd24;
	ld.shared.f64 	%fd28, [%r4+32];
	ld.shared.f64 	%fd29, [%r36+544];
	fma.rn.f64 	%fd30, %fd28, %fd29, %fd27;
	ld.shared.f64 	%fd31, [%r4+40];
	ld.shared.f64 	%fd32, [%r36+680];
	fma.rn.f64 	%fd33, %fd31, %fd32, %fd30;
	ld.shared.f64 	%fd34, [%r4+48];
	ld.shared.f64 	%fd35, [%r36+816];
	fma.rn.f64 	%fd36, %fd34, %fd35, %fd33;
	ld.shared.f64 	%fd37, [%r4+56];
	ld.shared.f64 	%fd38, [%r36+952];
	fma.rn.f64 	%fd39, %fd37, %fd38, %fd36;
	ld.shared.f64 	%fd40, [%r4+64];
	ld.shared.f64 	%fd41, [%r36+1088];
	fma.rn.f64 	%fd42, %fd40, %fd41, %fd39;
	ld.shared.f64 	%fd43, [%r4+72];
	ld.shared.f64 	%fd44, [%r36+1224];
	fma.rn.f64 	%fd45, %fd43, %fd44, %fd42;
	ld.shared.f64 	%fd46, [%r4+80];
	ld.shared.f64 	%fd47, [%r36+1360];
	fma.rn.f64 	%fd48, %fd46, %fd47, %fd45;
	ld.shared.f64 	%fd49, [%r4+88];
	ld.shared.f64 	%fd50, [%r36+1496];
	fma.rn.f64 	%fd51, %fd49, %fd50, %fd48;
	ld.shared.f64 	%fd52, [%r4+96];
	ld.shared.f64 	%fd53, [%r36+1632];
	fma.rn.f64 	%fd54, %fd52, %fd53, %fd51;
	ld.shared.f64 	%fd55, [%r4+104];
	ld.shared.f64 	%fd56, [%r36+1768];
	fma.rn.f64 	%fd57, %fd55, %fd56, %fd54;
	ld.shared.f64 	%fd58, [%r4+112];
	ld.shared.f64 	%fd59, [%r36+1904];
	fma.rn.f64 	%fd60, %fd58, %fd59, %fd57;
	ld.shared.f64 	%fd61, [%r4+120];
	ld.shared.f64 	%fd62, [%r36+2040];
	fma.rn.f64 	%fd63, %fd61, %fd62, %fd60;
	bar.sync 	0;
	mul.wide.s32 	%rd13, %r38, 8;
	add.s64 	%rd14, %rd12, %rd13;
	ld.global.f64 	%fd64, [%rd14];
	st.shared.f64 	[%r33], %fd64;
	ld.global.f64 	%fd65, [%rd40+-128];
	st.shared.f64 	[%r37], %fd65;
	bar.sync 	0;
	add.s32 	%r40, %r39, %r38;
	ld.shared.f64 	%fd66, [%r4];
	ld.shared.f64 	%fd67, [%r36];
	fma.rn.f64 	%fd68, %fd66, %fd67, %fd63;
	ld.shared.f64 	%fd69, [%r4+8];
	ld.shared.f64 	%fd70, [%r36+136];
	fma.rn.f64 	%fd71, %fd69, %fd70, %fd68;
	ld.shared.f64 	%fd72, [%r4+16];
	ld.shared.f64 	%fd73, [%r36+272];
	fma.rn.f64 	%fd74, %fd72, %fd73, %fd71;
	ld.shared.f64 	%fd75, [%r4+24];
	ld.shared.f64 	%fd76, [%r36+408];
	fma.rn.f64 	%fd77, %fd75, %fd76, %fd74;
	ld.shared.f64 	%fd78, [%r4+32];
	ld.shared.f64 	%fd79, [%r36+544];
	fma.rn.f64 	%fd80, %fd78, %fd79, %fd77;
	ld.shared.f64 	%fd81, [%r4+40];
	ld.shared.f64 	%fd82, [%r36+680];
	fma.rn.f64 	%fd83, %fd81, %fd82, %fd80;
	ld.shared.f64 	%fd84, [%r4+48];
	ld.shared.f64 	%fd85, [%r36+816];
	fma.rn.f64 	%fd86, %fd84, %fd85, %fd83;
	ld.shared.f64 	%fd87, [%r4+56];
	ld.shared.f64 	%fd88, [%r36+952];
	fma.rn.f64 	%fd89, %fd87, %fd88, %fd86;
	ld.shared.f64 	%fd90, [%r4+64];
	ld.shared.f64 	%fd91, [%r36+1088];
	fma.rn.f64 	%fd92, %fd90, %fd91, %fd89;
	ld.shared.f64 	%fd93, [%r4+72];
	ld.shared.f64 	%fd94, [%r36+1224];
	fma.rn.f64 	%fd95, %fd93, %fd94, %fd92;
	ld.shared.f64 	%fd96, [%r4+80];
	ld.shared.f64 	%fd97, [%r36+1360];
	fma.rn.f64 	%fd98, %fd96, %fd97, %fd95;
	ld.shared.f64 	%fd99, [%r4+88];
	ld.shared.f64 	%fd100, [%r36+1496];
	fma.rn.f64 	%fd101, %fd99, %fd100, %fd98;
	ld.shared.f64 	%fd102, [%r4+96];
	ld.shared.f64 	%fd103, [%r36+1632];
	fma.rn.f64 	%fd104, %fd102, %fd103, %fd101;
	ld.shared.f64 	%fd105, [%r4+104];
	ld.shared.f64 	%fd106, [%r36+1768];
	fma.rn.f64 	%fd107, %fd105, %fd106, %fd104;
	ld.shared.f64 	%fd108, [%r4+112];
	ld.shared.f64 	%fd109, [%r36+1904];
	fma.rn.f64 	%fd110, %fd108, %fd109, %fd107;
	ld.shared.f64 	%fd111, [%r4+120];
	ld.shared.f64 	%fd112, [%r36+2040];
	fma.rn.f64 	%fd113, %fd111, %fd112, %fd110;
	bar.sync 	0;
	add.s64 	%rd15, %rd14, %rd13;
	ld.global.f64 	%fd114, [%rd15];
	st.shared.f64 	[%r33], %fd114;
	ld.global.f64 	%fd115, [%rd40];
	st.shared.f64 	[%r37], %fd115;
	bar.sync 	0;
	add.s32 	%r41, %r40, %r38;
	ld.shared.f64 	%fd116, [%r4];
	ld.shared.f64 	%fd117, [%r36];
	fma.rn.f64 	%fd118, %fd116, %fd117, %fd113;
	ld.shared.f64 	%fd119, [%r4+8];
	ld.shared.f64 	%fd120, [%r36+136];
	fma.rn.f64 	%fd121, %fd119, %fd120, %fd118;
	ld.shared.f64 	%fd122, [%r4+16];
	ld.shared.f64 	%fd123, [%r36+272];
	fma.rn.f64 	%fd124, %fd122, %fd123, %fd121;
	ld.shared.f64 	%fd125, [%r4+24];
	ld.shared.f64 	%fd126, [%r36+408];
	fma.rn.f64 	%fd127, %fd125, %fd126, %fd124;
	ld.shared.f64 	%fd128, [%r4+32];
	ld.shared.f64 	%fd129, [%r36+544];
	fma.rn.f64 	%fd130, %fd128, %fd129, %fd127;
	ld.shared.f64 	%fd131, [%r4+40];
	ld.shared.f64 	%fd132, [%r36+680];
	fma.rn.f64 	%fd133, %fd131, %fd132, %fd130;
	ld.shared.f64 	%fd134, [%r4+48];
	ld.shared.f64 	%fd135, [%r36+816];
	fma.rn.f64 	%fd136, %fd134, %fd135, %fd133;
	ld.shared.f64 	%fd137, [%r4+56];
	ld.shared.f64 	%fd138, [%r36+952];
	fma.rn.f64 	%fd139, %fd137, %fd138, %fd136;
	ld.shared.f64 	%fd140, [%r4+64];
	ld.shared.f64 	%fd141, [%r36+1088];
	fma.rn.f64 	%fd142, %fd140, %fd141, %fd139;
	ld.shared.f64 	%fd143, [%r4+72];
	ld.shared.f64 	%fd144, [%r36+1224];
	fma.rn.f64 	%fd145, %fd143, %fd144, %fd142;
	ld.shared.f64 	%fd146, [%r4+80];
	ld.shared.f64 	%fd147, [%r36+1360];
	fma.rn.f64 	%fd148, %fd146, %fd147, %fd145;
	ld.shared.f64 	%fd149, [%r4+88];
	ld.shared.f64 	%fd150, [%r36+1496];
	fma.rn.f64 	%fd151, %fd149, %fd150, %fd148;
	ld.shared.f64 	%fd152, [%r4+96];
	ld.shared.f64 	%fd153, [%r36+1632];
	fma.rn.f64 	%fd154, %fd152, %fd153, %fd151;
	ld.shared.f64 	%fd155, [%r4+104];
	ld.shared.f64 	%fd156, [%r36+1768];
	fma.rn.f64 	%fd157, %fd155, %fd156, %fd154;
	ld.shared.f64 	%fd158, [%r4+112];
	ld.shared.f64 	%fd159, [%r36+1904];
	fma.rn.f64 	%fd160, %fd158, %fd159, %fd157;
	ld.shared.f64 	%fd161, [%r4+120];
	ld.shared.f64 	%fd162, [%r36+2040];
	fma.rn.f64 	%fd163, %fd161, %fd162, %fd160;
	bar.sync 	0;
	add.s64 	%rd16, %rd15, %rd13;
	ld.global.f64 	%fd164, [%rd16];
	st.shared.f64 	[%r33], %fd164;
	ld.global.f64 	%fd165, [%rd40+128];
	st.shared.f64 	[%r37], %fd165;
	bar.sync 	0;
	add.s32 	%r83, %r41, %r38;
	add.s32 	%r82, %r82, 64;
	ld.shared.f64 	%fd166, [%r4];
	ld.shared.f64 	%fd167, [%r36];
	fma.rn.f64 	%fd168, %fd166, %fd167, %fd163;
	ld.shared.f64 	%fd169, [%r4+8];
	ld.shared.f64 	%fd170, [%r36+136];
	fma.rn.f64 	%fd171, %fd169, %fd170, %fd168;
	ld.shared.f64 	%fd172, [%r4+16];
	ld.shared.f64 	%fd173, [%r36+272];
	fma.rn.f64 	%fd174, %fd172, %fd173, %fd171;
	ld.shared.f64 	%fd175, [%r4+24];
	ld.shared.f64 	%fd176, [%r36+408];
	fma.rn.f64 	%fd177, %fd175, %fd176, %fd174;
	ld.shared.f64 	%fd178, [%r4+32];
	ld.shared.f64 	%fd179, [%r36+544];
	fma.rn.f64 	%fd180, %fd178, %fd179, %fd177;
	ld.shared.f64 	%fd181, [%r4+40];
	ld.shared.f64 	%fd182, [%r36+680];
	fma.rn.f64 	%fd183, %fd181, %fd182, %fd180;
	ld.shared.f64 	%fd184, [%r4+48];
	ld.shared.f64 	%fd185, [%r36+816];
	fma.rn.f64 	%fd186, %fd184, %fd185, %fd183;
	ld.shared.f64 	%fd187, [%r4+56];
	ld.shared.f64 	%fd188, [%r36+952];
	fma.rn.f64 	%fd189, %fd187, %fd188, %fd186;
	ld.shared.f64 	%fd190, [%r4+64];
	ld.shared.f64 	%fd191, [%r36+1088];
	fma.rn.f64 	%fd192, %fd190, %fd191, %fd189;
	ld.shared.f64 	%fd193, [%r4+72];
	ld.shared.f64 	%fd194, [%r36+1224];
	fma.rn.f64 	%fd195, %fd193, %fd194, %fd192;
	ld.shared.f64 	%fd196, [%r4+80];
	ld.shared.f64 	%fd197, [%r36+1360];
	fma.rn.f64 	%fd198, %fd196, %fd197, %fd195;
	ld.shared.f64 	%fd199, [%r4+88];
	ld.shared.f64 	%fd200, [%r36+1496];
	fma.rn.f64 	%fd201, %fd199, %fd200, %fd198;
	ld.shared.f64 	%fd202, [%r4+96];
	ld.shared.f64 	%fd203, [%r36+1632];
	fma.rn.f64 	%fd204, %fd202, %fd203, %fd201;
	ld.shared.f64 	%fd205, [%r4+104];
	ld.shared.f64 	%fd206, [%r36+1768];
	fma.rn.f64 	%fd207, %fd205, %fd206, %fd204;
	ld.shared.f64 	%fd208, [%r4+112];
	ld.shared.f64 	%fd209, [%r36+1904];
	fma.rn.f64 	%fd210, %fd208, %fd209, %fd207;
	ld.shared.f64 	%fd211, [%r4+120];
	ld.shared.f64 	%fd212, [%r36+2040];
	fma.rn.f64 	%fd367, %fd211, %fd212, %fd210;
	bar.sync 	0;
	add.s64 	%rd40, %rd40, 512;
	add.s32 	%r79, %r79, 4;
	setp.ne.s32 	%p3, %r79, 0;
	@%p3 bra 	$L__BB0_3;
$L__BB0_4:
	ld.param.u32 	%r75, [_Z9GPU_shmemiPKdS0_Pd_param_0];
	add.s32 	%r43, %r75, -1;
	shr.u32 	%r44, %r43, 4;
	add.s32 	%r45, %r44, 1;
	and.b32  	%r42, %r45, 3;
	setp.eq.s32 	%p4, %r42, 0;
	@%p4 bra 	$L__BB0_9;
	setp.eq.s32 	%p5, %r42, 1;
	@%p5 bra 	$L__BB0_7;
	ld.param.u64 	%rd37, [_Z9GPU_shmemiPKdS0_Pd_param_2];
	ld.param.u64 	%rd35, [_Z9GPU_shmemiPKdS0_Pd_param_1];
	ld.param.u32 	%r76, [_Z9GPU_shmemiPKdS0_Pd_param_0];
	cvta.to.global.u64 	%rd17, %rd35;
	mul.wide.s32 	%rd18, %r83, 8;
	add.s64 	%rd19, %rd17, %rd18;
	ld.global.f64 	%fd214, [%rd19];
	shl.b32 	%r47, %r20, 3;
	add.s32 	%r48, %r4, %r47;
	st.shared.f64 	[%r48], %fd214;
	cvta.to.global.u64 	%rd20, %rd37;
	mul.wide.u32 	%rd21, %r82, 8;
	add.s64 	%rd22, %rd20, %rd21;
	ld.global.f64 	%fd215, [%rd22];
	mov.u32 	%r50, _ZZ9GPU_shmemiPKdS0_PdE2bs;
	add.s32 	%r51, %r50, %r47;
	mad.lo.s32 	%r52, %r1, 136, %r51;
	st.shared.f64 	[%r52], %fd215;
	bar.sync 	0;
	shl.b32 	%r53, %r76, 4;
	add.s32 	%r54, %r83, %r53;
	ld.shared.f64 	%fd216, [%r4];
	ld.shared.f64 	%fd217, [%r51];
	fma.rn.f64 	%fd218, %fd216, %fd217, %fd367;
	ld.shared.f64 	%fd219, [%r4+8];
	ld.shared.f64 	%fd220, [%r51+136];
	fma.rn.f64 	%fd221, %fd219, %fd220, %fd218;
	ld.shared.f64 	%fd222, [%r4+16];
	ld.shared.f64 	%fd223, [%r51+272];
	fma.rn.f64 	%fd224, %fd222, %fd223, %fd221;
	ld.shared.f64 	%fd225, [%r4+24];
	ld.shared.f64 	%fd226, [%r51+408];
	fma.rn.f64 	%fd227, %fd225, %fd226, %fd224;
	ld.shared.f64 	%fd228, [%r4+32];
	ld.shared.f64 	%fd229, [%r51+544];
	fma.rn.f64 	%fd230, %fd228, %fd229, %fd227;
	ld.shared.f64 	%fd231, [%r4+40];
	ld.shared.f64 	%fd232, [%r51+680];
	fma.rn.f64 	%fd233, %fd231, %fd232, %fd230;
	ld.shared.f64 	%fd234, [%r4+48];
	ld.shared.f64 	%fd235, [%r51+816];
	fma.rn.f64 	%fd236, %fd234, %fd235, %fd233;
	ld.shared.f64 	%fd237, [%r4+56];
	ld.shared.f64 	%fd238, [%r51+952];
	fma.rn.f64 	%fd239, %fd237, %fd238, %fd236;
	ld.shared.f64 	%fd240, [%r4+64];
	ld.shared.f64 	%fd241, [%r51+1088];
	fma.rn.f64 	%fd242, %fd240, %fd241, %fd239;
	ld.shared.f64 	%fd243, [%r4+72];
	ld.shared.f64 	%fd244, [%r51+1224];
	fma.rn.f64 	%fd245, %fd243, %fd244, %fd242;
	ld.shared.f64 	%fd246, [%r4+80];
	ld.shared.f64 	%fd247, [%r51+1360];
	fma.rn.f64 	%fd248, %fd246, %fd247, %fd245;
	ld.shared.f64 	%fd249, [%r4+88];
	ld.shared.f64 	%fd250, [%r51+1496];
	fma.rn.f64 	%fd251, %fd249, %fd250, %fd248;
	ld.shared.f64 	%fd252, [%r4+96];
	ld.shared.f64 	%fd253, [%r51+1632];
	fma.rn.f64 	%fd254, %fd252, %fd253, %fd251;
	ld.shared.f64 	%fd255, [%r4+104];
	ld.shared.f64 	%fd256, [%r51+1768];
	fma.rn.f64 	%fd257, %fd255, %fd256, %fd254;
	ld.shared.f64 	%fd258, [%r4+112];
	ld.shared.f64 	%fd259, [%r51+1904];
	fma.rn.f64 	%fd260, %fd258, %fd259, %fd257;
	ld.shared.f64 	%fd261, [%r4+120];
	ld.shared.f64 	%fd262, [%r51+2040];
	fma.rn.f64 	%fd263, %fd261, %fd262, %fd260;
	bar.sync 	0;
	mul.wide.s32 	%rd23, %r53, 8;
	add.s64 	%rd24, %rd19, %rd23;
	ld.global.f64 	%fd264, [%rd24];
	st.shared.f64 	[%r48], %fd264;
	ld.global.f64 	%fd265, [%rd22+128];
	st.shared.f64 	[%r52], %fd265;
	bar.sync 	0;
	add.s32 	%r83, %r54, %r53;
	ld.shared.f64 	%fd266, [%r4];
	ld.shared.f64 	%fd267, [%r51];
	fma.rn.f64 	%fd268, %fd266, %fd267, %fd263;
	ld.shared.f64 	%fd269, [%r4+8];
	ld.shared.f64 	%fd270, [%r51+136];
	fma.rn.f64 	%fd271, %fd269, %fd270, %fd268;
	ld.shared.f64 	%fd272, [%r4+16];
	ld.shared.f64 	%fd273, [%r51+272];
	fma.rn.f64 	%fd274, %fd272, %fd273, %fd271;
	ld.shared.f64 	%fd275, [%r4+24];
	ld.shared.f64 	%fd276, [%r51+408];
	fma.rn.f64 	%fd277, %fd275, %fd276, %fd274;
	ld.shared.f64 	%fd278, [%r4+32];
	ld.shared.f64 	%fd279, [%r51+544];
	fma.rn.f64 	%fd280, %fd278, %fd279, %fd277;
	ld.shared.f64 	%fd281, [%r4+40];
	ld.shared.f64 	%fd282, [%r51+680];
	fma.rn.f64 	%fd283, %fd281, %fd282, %fd280;
	ld.shared.f64 	%fd284, [%r4+48];
	ld.shared.f64 	%fd285, [%r51+816];
	fma.rn.f64 	%fd286, %fd284, %fd285, %fd283;
	ld.shared.f64 	%fd287, [%r4+56];
	ld.shared.f64 	%fd288, [%r51+952];
	fma.rn.f64 	%fd289, %fd287, %fd288, %fd286;
	ld.shared.f64 	%fd290, [%r4+64];
	ld.shared.f64 	%fd291, [%r51+1088];
	fma.rn.f64 	%fd292, %fd290, %fd291, %fd289;
	ld.shared.f64 	%fd293, [%r4+72];
	ld.shared.f64 	%fd294, [%r51+1224];
	fma.rn.f64 	%fd295, %fd293, %fd294, %fd292;
	ld.shared.f64 	%fd296, [%r4+80];
	ld.shared.f64 	%fd297, [%r51+1360];
	fma.rn.f64 	%fd298, %fd296, %fd297, %fd295;
	ld.shared.f64 	%fd299, [%r4+88];
	ld.shared.f64 	%fd300, [%r51+1496];
	fma.rn.f64 	%fd301, %fd299, %fd300, %fd298;
	ld.shared.f64 	%fd302, [%r4+96];
	ld.shared.f64 	%fd303, [%r51+1632];
	fma.rn.f64 	%fd304, %fd302, %fd303, %fd301;
	ld.shared.f64 	%fd305, [%r4+104];
	ld.shared.f64 	%fd306, [%r51+1768];
	fma.rn.f64 	%fd307, %fd305, %fd306, %fd304;
	ld.shared.f64 	%fd308, [%r4+112];
	ld.shared.f64 	%fd309, [%r51+1904];
	fma.rn.f64 	%fd310, %fd308, %fd309, %fd307;
	ld.shared.f64 	%fd311, [%r4+120];
	ld.shared.f64 	%fd312, [%r51+2040];
	fma.rn.f64 	%fd367, %fd311, %fd312, %fd310;
	bar.sync 	0;
	add.s32 	%r82, %r82, 32;
$L__BB0_7:
	ld.param.u32 	%r77, [_Z9GPU_shmemiPKdS0_Pd_param_0];
	add.s32 	%r55, %r77, -1;
	and.b32  	%r56, %r55, 16;
	setp.ne.s32 	%p6, %r56, 0;
	@%p6 bra 	$L__BB0_9;
	ld.param.u64 	%rd38, [_Z9GPU_shmemiPKdS0_Pd_param_2];
	ld.param.u64 	%rd36, [_Z9GPU_shmemiPKdS0_Pd_param_1];
	cvta.to.global.u64 	%rd25, %rd36;
	mul.wide.s32 	%rd26, %r83, 8;
	add.s64 	%rd27, %rd25, %rd26;
	ld.global.f64 	%fd313, [%rd27];
	shl.b32 	%r58, %r20, 3;
	add.s32 	%r59, %r4, %r58;
	st.shared.f64 	[%r59], %fd313;
	cvta.to.global.u64 	%rd28, %rd38;
	mul.wide.u32 	%rd29, %r82, 8;
	add.s64 	%rd30, %rd28, %rd29;
	ld.global.f64 	%fd314, [%rd30];
	mov.u32 	%r61, _ZZ9GPU_shmemiPKdS0_PdE2bs;
	add.s32 	%r62, %r61, %r58;
	mad.lo.s32 	%r63, %r1, 136, %r62;
	st.shared.f64 	[%r63], %fd314;
	bar.sync 	0;
	ld.shared.f64 	%fd315, [%r4];
	ld.shared.f64 	%fd316, [%r62];
	fma.rn.f64 	%fd317, %fd315, %fd316, %fd367;
	ld.shared.f64 	%fd318, [%r4+8];
	ld.shared.f64 	%fd319, [%r62+136];
	fma.rn.f64 	%fd320, %fd318, %fd319, %fd317;
	ld.shared.f64 	%fd321, [%r4+16];
	ld.shared.f64 	%fd322, [%r62+272];
	fma.rn.f64 	%fd323, %fd321, %fd322, %fd320;
	ld.shared.f64 	%fd324, [%r4+24];
	ld.shared.f64 	%fd325, [%r62+408];
	fma.rn.f64 	%fd326, %fd324, %fd325, %fd323;
	ld.shared.f64 	%fd327, [%r4+32];
	ld.shared.f64 	%fd328, [%r62+544];
	fma.rn.f64 	%fd329, %fd327, %fd328, %fd326;
	ld.shared.f64 	%fd330, [%r4+40];
	ld.shared.f64 	%fd331, [%r62+680];
	fma.rn.f64 	%fd332, %fd330, %fd331, %fd329;
	ld.shared.f64 	%fd333, [%r4+48];
	ld.shared.f64 	%fd334, [%r62+816];
	fma.rn.f64 	%fd335, %fd333, %fd334, %fd332;
	ld.shared.f64 	%fd336, [%r4+56];
	ld.shared.f64 	%fd337, [%r62+952];
	fma.rn.f64 	%fd338, %fd336, %fd337, %fd335;
	ld.shared.f64 	%fd339, [%r4+64];
	ld.shared.f64 	%fd340, [%r62+1088];
	fma.rn.f64 	%fd341, %fd339, %fd340, %fd338;
	ld.shared.f64 	%fd342, [%r4+72];
	ld.shared.f64 	%fd343, [%r62+1224];
	fma.rn.f64 	%fd344, %fd342, %fd343, %fd341;
	ld.shared.f64 	%fd345, [%r4+80];
	ld.shared.f64 	%fd346, [%r62+1360];
	fma.rn.f64 	%fd347, %fd345, %fd346, %fd344;
	ld.shared.f64 	%fd348, [%r4+88];
	ld.shared.f64 	%fd349, [%r62+1496];
	fma.rn.f64 	%fd350, %fd348, %fd349, %fd347;
	ld.shared.f64 	%fd351, [%r4+96];
	ld.shared.f64 	%fd352, [%r62+1632];
	fma.rn.f64 	%fd353, %fd351, %fd352, %fd350;
	ld.shared.f64 	%fd354, [%r4+104];
	ld.shared.f64 	%fd355, [%r62+1768];
	fma.rn.f64 	%fd356, %fd354, %fd355, %fd353;
	ld.shared.f64 	%fd357, [%r4+112];
	ld.shared.f64 	%fd358, [%r62+1904];
	fma.rn.f64 	%fd359, %fd357, %fd358, %fd356;
	ld.shared.f64 	%fd360, [%r4+120];
	ld.shared.f64 	%fd361, [%r62+2040];
	fma.rn.f64 	%fd367, %fd360, %fd361, %fd359;
	bar.sync 	0;
$L__BB0_9:
	ld.param.u64 	%rd39, [_Z9GPU_shmemiPKdS0_Pd_param_3];
	ld.param.u32 	%r78, [_Z9GPU_shmemiPKdS0_Pd_param_0];
	cvta.to.global.u64 	%rd31, %rd39;
	mad.lo.s32 	%r72, %r26, %r78, %r25;
	mul.wide.s32 	%rd32, %r72, 8;
	add.s64 	%rd33, %rd31, %rd32;
	st.global.f64 	[%rd33], %fd367;
	ret;

}


// ===== COMPILED SASS (sm_100) =====

	.target	sm_100

	.elftype	@"ET_EXEC"


//--------------------- .note.nv.tkinfo           --------------------------
	.section	.note.nv.tkinfo,"",@"SHT_NOTE"
	.sectionflags	@"SHF_NOTE_NV_TKINFO"
	.tkinfo
        /*0018*/ 	.word	0x00000002
        /*0030*/ 	.string	""
        /*0030*/ 	.string	"ptxas"
        /*0030*/ 	.string	"Cuda compilation tools, release 13.0, V13.0.88"
        /*0030*/ 	.string	"Build cuda_13.0.r13.0/compiler.36424714_0"
        /*0030*/ 	.string	"-arch sm_100 -m 64 "



//--------------------- .note.nv.cuinfo           --------------------------
	.section	.note.nv.cuinfo,"",@"SHT_NOTE"
	.sectionflags	@"SHF_NOTE_NV_CUINFO"
        /*0018*/ 	.short	0x0002
        /*001a*/ 	.short	0x0064
        /*001c*/ 	.short	0x0082
	.zero		2


//--------------------- .nv.info                  --------------------------
	.section	.nv.info,"",@"SHT_CUDA_INFO"
	.align	4


	//----- nvinfo : EIATTR_REGCOUNT
	.align		4
        /*0000*/ 	.byte	0x04, 0x2f
        /*0002*/ 	.short	(.L_1 - .L_0)
	.align		4
.L_0:
        /*0004*/ 	.word	index@(_Z9GPU_shmemiPKdS0_Pd)
        /*0008*/ 	.word	0x00000028


	//----- nvinfo : EIATTR_FRAME_SIZE
	.align		4
.L_1:
        /*000c*/ 	.byte	0x04, 0x11
        /*000e*/ 	.short	(.L_3 - .L_2)
	.align		4
.L_2:
        /*0010*/ 	.word	index@(_Z9GPU_shmemiPKdS0_Pd)
        /*0014*/ 	.word	0x00000000


	//----- nvinfo : EIATTR_MIN_STACK_SIZE
	.align		4
.L_3:
        /*0018*/ 	.byte	0x04, 0x12
        /*001a*/ 	.short	(.L_5 - .L_4)
	.align		4
.L_4:
        /*001c*/ 	.word	index@(_Z9GPU_shmemiPKdS0_Pd)
        /*0020*/ 	.word	0x00000000
.L_5:


//--------------------- .nv.compat                --------------------------
	.section	.nv.compat,"",@"SHT_CUDA_COMPAT_INFO"
	.align	4
        /*0000*/ 	.byte	0x02, 0x09, 0x00, 0x00, 0x02, 0x02, 0x01, 0x00, 0x02, 0x05, 0x05, 0x00, 0x03, 0x07, 0x01, 0x01
        /*0010*/ 	.byte	0x02, 0x03, 0x00, 0x00, 0x02, 0x06, 0x01, 0x00, 0x04, 0x0b, 0x08, 0x00, 0x01, 0x00, 0x00, 0x00
        /*0020*/ 	.byte	0x00, 0x00, 0x00, 0x00


//--------------------- .nv.info._Z9GPU_shmemiPKdS0_Pd --------------------------
	.section	.nv.info._Z9GPU_shmemiPKdS0_Pd,"",@"SHT_CUDA_INFO"
	.sectionflags	@""
	.align	4


	//----- nvinfo : EIATTR_CUDA_API_VERSION
	.align		4
        /*0000*/ 	.byte	0x04, 0x37
        /*0002*/ 	.short	(.L_7 - .L_6)
.L_6:
        /*0004*/ 	.word	0x00000082


	//----- nvinfo : EIATTR_KPARAM_INFO
	.align		4
.L_7:
        /*0008*/ 	.byte	0x04, 0x17
        /*000a*/ 	.short	(.L_9 - .L_8)
.L_8:
        /*000c*/ 	.word	0x00000000
        /*0010*/ 	.short	0x0003
        /*0012*/ 	.short	0x0018
        /*0014*/ 	.byte	0x00, 0xf5, 0x21, 0x00


	//----- nvinfo : EIATTR_KPARAM_INFO
	.align		4
.L_9:
        /*0018*/ 	.byte	0x04, 0x17
        /*001a*/ 	.short	(.L_11 - .L_10)
.L_10:
        /*001c*/ 	.word	0x00000000
        /*0020*/ 	.short	0x0002
        /*0022*/ 	.short	0x0010
        /*0024*/ 	.byte	0x00, 0xf5, 0x21, 0x00


	//----- nvinfo : EIATTR_KPARAM_INFO
	.align		4
.L_11:
        /*0028*/ 	.byte	0x04, 0x17
        /*002a*/ 	.short	(.L_13 - .L_12)
.L_12:
        /*002c*/ 	.word	0x00000000
        /*0030*/ 	.short	0x0001
        /*0032*/ 	.short	0x0008
        /*0034*/ 	.byte	0x00, 0xf5, 0x21, 0x00


	//----- nvinfo : EIATTR_KPARAM_INFO
	.align		4
.L_13:
        /*0038*/ 	.byte	0x04, 0x17
        /*003a*/ 	.short	(.L_15 - .L_14)
.L_14:
        /*003c*/ 	.word	0x00000000
        /*0040*/ 	.short	0x0000
        /*0042*/ 	.short	0x0000
        /*0044*/ 	.byte	0x00, 0xf0, 0x11, 0x00


	//----- nvinfo : EIATTR_SPARSE_MMA_MASK
	.align		4
.L_15:
        /*0048*/ 	.byte	0x03, 0x50
        /*004a*/ 	.short	0x0000


	//----- nvinfo : EIATTR_MAXREG_COUNT
	.align		4
        /*004c*/ 	.byte	0x03, 0x1b
        /*004e*/ 	.short	0x00ff


	//----- nvinfo : EIATTR_NUM_BARRIERS
	.align		4
        /*0050*/ 	.byte	0x02, 0x4c
        /*0052*/ 	.byte	0x01
	.zero		1


	//----- nvinfo : EIATTR_MERCURY_ISA_VERSION
	.align		4
        /*0054*/ 	.byte	0x03, 0x5f
        /*0056*/ 	.short	0x0101


	//----- nvinfo : EIATTR_VRC_CTA_INIT_COUNT
	.align		4
        /*0058*/ 	.byte	0x02, 0x4a
	.zero		1
	.zero		1


	//----- nvinfo : EIATTR_EXIT_INSTR_OFFSETS
	.align		4
        /*005c*/ 	.byte	0x04, 0x1c
        /*005e*/ 	.short	(.L_17 - .L_16)


	//   ....[0]....
.L_16:
        /*0060*/ 	.word	0x00001cb0


	//----- nvinfo : EIATTR_CBANK_PARAM_SIZE
	.align		4
.L_17:
        /*0064*/ 	.byte	0x03, 0x19
        /*0066*/ 	.short	0x0020


	//----- nvinfo : EIATTR_PARAM_CBANK
	.align		4
        /*0068*/ 	.byte	0x04, 0x0a
        /*006a*/ 	.short	(.L_19 - .L_18)
	.align		4
.L_18:
        /*006c*/ 	.word	index@(.nv.constant0._Z9GPU_shmemiPKdS0_Pd)
        /*0070*/ 	.short	0x0380
        /*0072*/ 	.short	0x0020


	//----- nvinfo : EIATTR_SW_WAR
	.align		4
.L_19:
        /*0074*/ 	.byte	0x04, 0x36
        /*0076*/ 	.short	(.L_21 - .L_20)
.L_20:
        /*0078*/ 	.word	0x00000008
.L_21:


//--------------------- .nv.callgraph             --------------------------
	.section	.nv.callgraph,"",@"SHT_CUDA_CALLGRAPH"
	.align	4
	.sectionentsize	8
	.align		4
        /*0000*/ 	.word	0x00000000
	.align		4
        /*0004*/ 	.word	0xffffffff
	.align		4
        /*0008*/ 	.word	0x00000000
	.align		4
        /*000c*/ 	.word	0xfffffffe
	.align		4
        /*0010*/ 	.word	0x00000000
	.align		4
        /*0014*/ 	.word	0xfffffffd
	.align		4
        /*0018*/ 	.word	0x00000000
	.align		4
        /*001c*/ 	.word	0xfffffffc


//--------------------- .text._Z9GPU_shmemiPKdS0_Pd --------------------------
	.section	.text._Z9GPU_shmemiPKdS0_Pd,"ax",@progbits
	.align	128
        .global         _Z9GPU_shmemiPKdS0_Pd
        .type           _Z9GPU_shmemiPKdS0_Pd,@function
        .size           _Z9GPU_shmemiPKdS0_Pd,(.L_x_5 - _Z9GPU_shmemiPKdS0_Pd)
        .other          _Z9GPU_shmemiPKdS0_Pd,@"STO_CUDA_ENTRY STV_DEFAULT"
_Z9GPU_shmemiPKdS0_Pd:
.text._Z9GPU_shmemiPKdS0_Pd:
[----:B------:R-:W-:Y:S08]  /*0000*/  LDC R1, c[0x0][0x37c] ;  /* 0x0000df00ff017b82 */ /* 0x000ff00000000800 */
[----:B------:R-:W0:Y:S01]  /*0010*/  LDC R3, c[0x0][0x380] ;  /* 0x0000e000ff037b82 */ /* 0x000e220000000800 */
[----:B------:R-:W1:Y:S01]  /*0020*/  S2R R0, SR_TID.X ;  /* 0x0000000000007919 */ /* 0x000e620000002100 */
[----:B------:R-:W2:Y:S01]  /*0030*/  LDCU.64 UR4, c[0x0][0x358] ;  /* 0x00006b00ff0477ac */ /* 0x000ea20008000a00 */
[----:B------:R-:W-:Y:S01]  /*0040*/  CS2R R22, SRZ ;  /* 0x0000000000167805 */ /* 0x000fe2000001ff00 */
[----:B------:R-:W1:Y:S01]  /*0050*/  S2R R7, SR_CTAID.X ;  /* 0x0000000000077919 */ /* 0x000e620000002500 */
[----:B------:R-:W3:Y:S01]  /*0060*/  S2R R2, SR_TID.Y ;  /* 0x0000000000027919 */ /* 0x000ee20000002200 */
[----:B------:R-:W3:Y:S01]  /*0070*/  S2R R5, SR_CTAID.Y ;  /* 0x0000000000057919 */ /* 0x000ee20000002600 */
[----:B0-----:R-:W-:Y:S01]  /*0080*/  ISETP.GE.AND P0, PT, R3, 0x1, PT ;  /* 0x000000010300780c */ /* 0x001fe20003f06270 */
[----:B-1----:R-:W-:-:S02]  /*0090*/  IMAD R6, R7, 0x10, R0 ;  /* 0x0000001007067824 */ /* 0x002fc400078e0200 */
[----:B---3--:R-:W-:-:S10]  /*00a0*/  IMAD R5, R5, 0x10, R2 ;  /* 0x0000001005057824 */ /* 0x008fd400078e0202 */
[----:B--2---:R-:W-:Y:S05]  /*00b0*/  @!P0 BRA `(.L_x_0) ;  /* 0x0000001800ec8947 */ /* 0x004fea0003800000 */
[----:B------:R-:W0:Y:S01]  /*00c0*/  S2R R7, SR_CgaCtaId ;  /* 0x0000000000077919 */ /* 0x000e220000008800 */
[----:B------:R-:W-:Y:S01]  /*00d0*/  ISETP.GE.U32.AND P1, PT, R3, 0x31, PT ;  /* 0x000000310300780c */ /* 0x000fe20003f26070 */
[-C--:B------:R-:W-:Y:S01]  /*00e0*/  IMAD R4, R2, R3.reuse, R6 ;  /* 0x0000000302047224 */ /* 0x080fe200078e0206 */
[----:B------:R-:W-:Y:S01]  /*00f0*/  MOV R10, 0x400 ;  /* 0x00000400000a7802 */ /* 0x000fe20000000f00 */
[----:B------:R-:W-:Y:S01]  /*0100*/  IMAD R32, R5, R3, R0 ;  /* 0x0000000305207224 */ /* 0x000fe200078e0200 */
[----:B------:R-:W-:Y:S02]  /*0110*/  IADD3 R8, PT, PT, R3, -0x1, RZ ;  /* 0xffffffff03087810 */ /* 0x000fe40007ffe0ff */
[----:B------:R-:W-:Y:S02]  /*0120*/  CS2R R22, SRZ ;  /* 0x0000000000167805 */ /* 0x000fe4000001ff00 */
[----:B------:R-:W-:-:S04]  /*0130*/  LEA.HI R11, R8, 0x1, RZ, 0x1c ;  /* 0x00000001080b7811 */ /* 0x000fc800078fe0ff */
[----:B------:R-:W-:Y:S02]  /*0140*/  LOP3.LUT P0, R9, R11, 0x3, RZ, 0xc0, !PT ;  /* 0x000000030b097812 */ /* 0x000fe4000780c0ff */
[----:B0-----:R-:W-:-:S05]  /*0150*/  LEA R31, R7, R10, 0x18 ;  /* 0x0000000a071f7211 */ /* 0x001fca00078ec0ff */
[----:B------:R-:W-:Y:S01]  /*0160*/  IMAD R31, R0, 0x88, R31 ;  /* 0x00000088001f7824 */ /* 0x000fe200078e021f */
[----:B------:R-:W-:Y:S06]  /*0170*/  @!P1 BRA `(.L_x_1) ;  /* 0x0000000c00c89947 */ /* 0x000fec0003800000 */
[----:B------:R-:W0:Y:S01]  /*0180*/  LDC.64 R12, c[0x0][0x390] ;  /* 0x0000e400ff0c7b82 */ /* 0x000e220000000a00 */
[----:B------:R-:W-:Y:S01]  /*0190*/  VIADD R14, R10, 0x880 ;  /* 0x000008800a0e7836 */ /* 0x000fe20000000000 */
[----:B------:R-:W-:Y:S01]  /*01a0*/  LOP3.LUT R11, R11, 0x1ffffffc, RZ, 0xc0, !PT ;  /* 0x1ffffffc0b0b7812 */ /* 0x000fe200078ec0ff */
[----:B------:R-:W-:Y:S01]  /*01b0*/  IMAD.SHL.U32 R37, R3, 0x10, RZ ;  /* 0x0000001003257824 */ /* 0x000fe200078e00ff */
[----:B------:R-:W-:Y:S02]  /*01c0*/  LEA R35, R2, R31, 0x3 ;  /* 0x0000001f02237211 */ /* 0x000fe400078e18ff */
[----:B------:R-:W-:Y:S02]  /*01d0*/  CS2R R22, SRZ ;  /* 0x0000000000167805 */ /* 0x000fe4000001ff00 */
[----:B------:R-:W-:Y:S02]  /*01e0*/  LEA R33, R7, R14, 0x18 ;  /* 0x0000000e07217211 */ /* 0x000fe400078ec0ff */
[----:B------:R-:W-:-:S02]  /*01f0*/  IADD3 R30, PT, PT, -R11, RZ, RZ ;  /* 0x000000ff0b1e7210 */ /* 0x000fc40007ffe1ff */
[----:B------:R-:W-:-:S05]  /*0200*/  LEA R33, R2, R33, 0x3 ;  /* 0x0000002102217211 */ /* 0x000fca00078e18ff */
[----:B------:R-:W-:Y:S02]  /*0210*/  IMAD R11, R0, 0x88, R33 ;  /* 0x00000088000b7824 */ /* 0x000fe400078e0221 */
[----:B0-----:R-:W-:-:S03]  /*0220*/  IMAD.WIDE.U32 R12, R32, 0x8, R12 ;  /* 0x00000008200c7825 */ /* 0x001fc600078e000c */
[----:B------:R-:W-:-:S05]  /*0230*/  IADD3 R12, P1, PT, R12, 0x100, RZ ;  /* 0x000001000c0c7810 */ /* 0x000fca0007f3e0ff */
[----:B------:R-:W-:-:S08]  /*0240*/  IMAD.X R13, RZ, RZ, R13, P1 ;  /* 0x000000ffff0d7224 */ /* 0x000fd000008e060d */
.L_x_2:
[----:B------:R-:W0:Y:S01]  /*0250*/  LDC.64 R18, c[0x0][0x388] ;  /* 0x0000e200ff127b82 */ /* 0x000e220000000a00 */
[----:B------:R-:W2:Y:S01]  /*0260*/  LDG.E.64 R26, desc[UR4][R12.64+-0x100] ;  /* 0xffff00040c1a7981 */ /* 0x000ea2000c1e1b00 */
[----:B0-----:R-:W-:-:S05]  /*0270*/  IMAD.WIDE R18, R4, 0x8, R18 ;  /* 0x0000000804127825 */ /* 0x001fca00078e0212 */
[----:B------:R-:W3:Y:S04]  /*0280*/  LDG.E.64 R28, desc[UR4][R18.64] ;  /* 0x00000004121c7981 */ /* 0x000ee8000c1e1b00 */
[----:B---3--:R-:W-:Y:S04]  /*0290*/  STS.64 [R35], R28 ;  /* 0x0000001c23007388 */ /* 0x008fe80000000a00 */
[----:B--2---:R-:W-:Y:S01]  /*02a0*/  STS.64 [R11], R26 ;  /* 0x0000001a0b007388 */ /* 0x004fe20000000a00 */
[----:B------:R-:W-:Y:S06]  /*02b0*/  BAR.SYNC.DEFER_BLOCKING 0x0 ;  /* 0x0000000000007b1d */ /* 0x000fec0000010000 */
[----:B------:R-:W-:Y:S04]  /*02c0*/  LDS.64 R16, [R31] ;  /* 0x000000001f107984 */ /* 0x000fe80000000a00 */
[----:B------:R-:W0:Y:S04]  /*02d0*/  LDS.64 R20, [R33] ;  /* 0x0000000021147984 */ /* 0x000e280000000a00 */
[----:B------:R-:W-:Y:S04]  /*02e0*/  LDS.64 R14, [R31+0x8] ;  /* 0x000008001f0e7984 */ /* 0x000fe80000000a00 */
[----:B------:R-:W1:Y:S04]  /*02f0*/  LDS.64 R24, [R33+0x88] ;  /* 0x0000880021187984 */ /* 0x000e680000000a00 */
[----:B------:R-:W-:Y:S04]  /*0300*/  LDS.64 R28, [R33+0x6e8] ;  /* 0x0006e800211c7984 */ /* 0x000fe80000000a00 */
[----:B------:R-:W-:Y:S01]  /*0310*/  LDS.64 R26, [R31+0x70] ;  /* 0x000070001f1a7984 */ /* 0x000fe20000000a00 */
[----:B0-----:R-:W-:-:S03]  /*0320*/  DFMA R20, R16, R20, R22 ;  /* 0x000000141014722b */ /* 0x001fc60000000016 */
[----:B------:R-:W-:Y:S04]  /*0330*/  LDS.64 R16, [R31+0x10] ;  /* 0x000010001f107984 */ /* 0x000fe80000000a00 */
[----:B------:R-:W0:Y:S01]  /*0340*/  LDS.64 R22, [R33+0x110] ;  /* 0x0001100021167984 */ /* 0x000e220000000a00 */
[----:B-1----:R-:W-:-:S03]  /*0350*/  DFMA R24, R14, R24, R20 ;  /* 0x000000180e18722b */ /* 0x002fc60000000014 */
[----:B------:R-:W-:Y:S04]  /*0360*/  LDS.64 R14, [R31+0x18] ;  /* 0x000018001f0e7984 */ /* 0x000fe80000000a00 */
[----:B------:R-:W1:Y:S01]  /*0370*/  LDS.64 R20, [R33+0x198] ;  /* 0x0001980021147984 */ /* 0x000e620000000a00 */
        /* <DEDUP_REMOVED lines=28> */
[----:B------:R-:W1:Y:S04]  /*0540*/  LDS.64 R14, [R31+0x68] ;  /* 0x000068001f0e7984 */ /* 0x000e680000000a00 */
[----:B------:R-:W2:Y:S01]  /*0550*/  LDS.64 R24, [R33+0x770] ;  /* 0x0007700021187984 */ /* 0x000ea20000000a00 */
[----:B------:R-:W-:Y:S01]  /*0560*/  IMAD.WIDE R18, R37, 0x8, R18 ;  /* 0x0000000825127825 */ /* 0x000fe200078e0212 */
[----:B0-----:R-:W-:Y:S02]  /*0570*/  DFMA R16, R20, R16, R22 ;  /* 0x000000101410722b */ /* 0x001fe40000000016 */
[----:B------:R-:W-:Y:S04]  /*0580*/  LDS.64 R22, [R31+0x78] ;  /* 0x000078001f167984 */ /* 0x000fe80000000a00 */
[----:B------:R-:W0:Y:S02]  /*0590*/  LDS.64 R20, [R33+0x7f8] ;  /* 0x0007f80021147984 */ /* 0x000e240000000a00 */
[----:B-1----:R-:W-:Y:S01]  /*05a0*/  DFMA R28, R14, R28, R16 ;  /* 0x0000001c0e1c722b */ /* 0x002fe20000000010 */
[----:B------:R-:W-:Y:S06]  /*05b0*/  BAR.SYNC.DEFER_BLOCKING 0x0 ;  /* 0x0000000000007b1d */ /* 0x000fec0000010000 */
[----:B------:R-:W3:Y:S04]  /*05c0*/  LDG.E.64 R16, desc[UR4][R18.64] ;  /* 0x0000000412107981 */ /* 0x000ee8000c1e1b00 */
[----:B------:R-:W4:Y:S01]  /*05d0*/  LDG.E.64 R14, desc[UR4][R12.64+-0x80] ;  /* 0xffff80040c0e7981 */ /* 0x000f22000c1e1b00 */
[----:B--2---:R-:W-:-:S08]  /*05e0*/  DFMA R28, R26, R24, R28 ;  /* 0x000000181a1c722b */ /* 0x004fd0000000001c */
[----:B0-----:R-:W-:Y:S01]  /*05f0*/  DFMA R28, R22, R20, R28 ;  /* 0x00000014161c722b */ /* 0x001fe2000000001c */
[----:B---3--:R-:W-:Y:S04]  /*0600*/  STS.64 [R35], R16 ;  /* 0x0000001023007388 */ /* 0x008fe80000000a00 */
[----:B----4-:R-:W-:Y:S01]  /*0610*/  STS.64 [R11], R14 ;  /* 0x0000000e0b007388 */ /* 0x010fe20000000a00 */
[----:B------:R-:W-:Y:S06]  /*0620*/  BAR.SYNC.DEFER_BLOCKING 0x0 ;  /* 0x0000000000007b1d */ /* 0x000fec0000010000 */
[----:B------:R-:W-:Y:S04]  /*0630*/  LDS.64 R26, [R31] ;  /* 0x000000001f1a7984 */ /* 0x000fe80000000a00 */
[----:B------:R-:W0:Y:S04]  /*0640*/  LDS.64 R24, [R33] ;  /* 0x0000000021187984 */ /* 0x000e280000000a00 */
[----:B------:R-:W-:Y:S04]  /*0650*/  LDS.64 R22, [R31+0x8] ;  /* 0x000008001f167984 */ /* 0x000fe80000000a00 */
[----:B------:R-:W1:Y:S04]  /*0660*/  LDS.64 R20, [R33+0x88] ;  /* 0x0000880021147984 */ /* 0x000e680000000a00 */
[----:B------:R-:W-:Y:S01]  /*0670*/  LDS.64 R16, [R33+0x110] ;  /* 0x0001100021107984 */ /* 0x000fe20000000a00 */
[----:B0-----:R-:W-:-:S03]  /*0680*/  DFMA R26, R26, R24, R28 ;  /* 0x000000181a1a722b */ /* 0x001fc6000000001c */
[----:B------:R-:W0:Y:S05]  /*0690*/  LDS.64 R24, [R31+0x10] ;  /* 0x000010001f187984 */ /* 0x000e2a0000000a00 */
[----:B-1----:R-:W-:Y:S01]  /*06a0*/  DFMA R14, R22, R20, R26 ;  /* 0x00000014160e722b */ /* 0x002fe2000000001a */
[----:B------:R-:W-:Y:S04]  /*06b0*/  LDS.64 R22, [R31+0x18] ;  /* 0x000018001f167984 */ /* 0x000fe80000000a00 */
[----:B------:R-:W1:Y:S03]  /*06c0*/  LDS.64 R20, [R33+0x198] ;  /* 0x0001980021147984 */ /* 0x000e660000000a00 */
[----:B0-----:R-:W-:Y:S01]  /*06d0*/  DFMA R24, R24, R16, R14 ;  /* 0x000000101818722b */ /* 0x001fe2000000000e */
[----:B------:R-:W-:Y:S04]  /*06e0*/  LDS.64 R16, [R31+0x20] ;  /* 0x000020001f107984 */ /* 0x000fe80000000a00 */
[----:B------:R-:W0:Y:S03]  /*06f0*/  LDS.64 R14, [R33+0x220] ;  /* 0x00022000210e7984 */ /* 0x000e260000000a00 */
        /* <DEDUP_REMOVED lines=28> */
[----:B------:R-:W-:Y:S01]  /*08c0*/  IMAD.WIDE R14, R37, 0x8, R18 ;  /* 0x00000008250e7825 */ /* 0x000fe200078e0212 */
[----:B------:R-:W-:Y:S06]  /*08d0*/  LDS.64 R16, [R31+0x70] ;  /* 0x000070001f107984 */ /* 0x000fec0000000a00 */
[----:B-1----:R-:W-:Y:S01]  /*08e0*/  DFMA R18, R22, R20, R24 ;  /* 0x000000141612722b */ /* 0x002fe20000000018 */
[----:B------:R-:W0:Y:S04]  /*08f0*/  LDS.64 R20, [R33+0x770] ;  /* 0x0007700021147984 */ /* 0x000e280000000a00 */
[----:B------:R-:W-:Y:S04]  /*0900*/  LDS.64 R22, [R31+0x78] ;  /* 0x000078001f167984 */ /* 0x000fe80000000a00 */
[----:B------:R-:W1:Y:S01]  /*0910*/  LDS.64 R24, [R33+0x7f8] ;  /* 0x0007f80021187984 */ /* 0x000e620000000a00 */
[----:B------:R-:W-:Y:S06]  /*0920*/  BAR.SYNC.DEFER_BLOCKING 0x0 ;  /* 0x0000000000007b1d */ /* 0x000fec0000010000 */
[----:B------:R-:W2:Y:S04]  /*0930*/  LDG.E.64 R26, desc[UR4][R14.64] ;  /* 0x000000040e1a7981 */ /* 0x000ea8000c1e1b00 */
[----:B------:R-:W3:Y:S01]  /*0940*/  LDG.E.64 R28, desc[UR4][R12.64] ;  /* 0x000000040c1c7981 */ /* 0x000ee2000c1e1b00 */
[----:B0-----:R-:W-:-:S08]  /*0950*/  DFMA R16, R16, R20, R18 ;  /* 0x000000141010722b */ /* 0x001fd00000000012 */
[----:B-1----:R-:W-:Y:S01]  /*0960*/  DFMA R24, R22, R24, R16 ;  /* 0x000000181618722b */ /* 0x002fe20000000010 */
[----:B--2---:R-:W-:Y:S04]  /*0970*/  STS.64 [R35], R26 ;  /* 0x0000001a23007388 */ /* 0x004fe80000000a00 */
[----:B---3--:R-:W-:Y:S01]  /*0980*/  STS.64 [R11], R28 ;  /* 0x0000001c0b007388 */ /* 0x008fe20000000a00 */
[----:B------:R-:W-:Y:S06]  /*0990*/  BAR.SYNC.DEFER_BLOCKING 0x0 ;  /* 0x0000000000007b1d */ /* 0x000fec0000010000 */
[----:B------:R-:W-:Y:S04]  /*09a0*/  LDS.64 R20, [R31] ;  /* 0x000000001f147984 */ /* 0x000fe80000000a00 */
[----:B------:R-:W0:Y:S04]  /*09b0*/  LDS.64 R18, [R33] ;  /* 0x0000000021127984 */ /* 0x000e280000000a00 */
        /* <DEDUP_REMOVED lines=38> */
[----:B------:R-:W-:Y:S01]  /*0c20*/  IMAD.WIDE R14, R37, 0x8, R14 ;  /* 0x00000008250e7825 */ /* 0x000fe200078e020e */
[----:B0-----:R-:W-:Y:S02]  /*0c30*/  DFMA R18, R20, R18, R22 ;  /* 0x000000121412722b */ /* 0x001fe40000000016 */
[----:B------:R-:W-:Y:S04]  /*0c40*/  LDS.64 R22, [R31+0x70] ;  /* 0x000070001f167984 */ /* 0x000fe80000000a00 */
[----:B------:R-:W-:Y:S02]  /*0c50*/  LDS.64 R20, [R31+0x78] ;  /* 0x000078001f147984 */ /* 0x000fe40000000a00 */
[----:B-1----:R-:W-:-:S02]  /*0c60*/  DFMA R24, R16, R24, R18 ;  /* 0x000000181018722b */ /* 0x002fc40000000012 */
[----:B------:R-:W0:Y:S04]  /*0c70*/  LDS.64 R18, [R33+0x770] ;  /* 0x0007700021127984 */ /* 0x000e280000000a00 */
[----:B------:R-:W1:Y:S01]  /*0c80*/  LDS.64 R16, [R33+0x7f8] ;  /* 0x0007f80021107984 */ /* 0x000e620000000a00 */
[----:B------:R-:W-:Y:S06]  /*0c90*/  BAR.SYNC.DEFER_BLOCKING 0x0 ;  /* 0x0000000000007b1d */ /* 0x000fec0000010000 */
[----:B------:R-:W2:Y:S04]  /*0ca0*/  LDG.E.64 R14, desc[UR4][R14.64] ;  /* 0x000000040e0e7981 */ /* 0x000ea8000c1e1b00 */
[----:B------:R3:W4:Y:S01]  /*0cb0*/  LDG.E.64 R28, desc[UR4][R12.64+0x80] ;  /* 0x000080040c1c7981 */ /* 0x000722000c1e1b00 */
[----:B0-----:R-:W-:-:S08]  /*0cc0*/  DFMA R22, R22, R18, R24 ;  /* 0x000000121616722b */ /* 0x001fd00000000018 */
[----:B-1----:R-:W-:Y:S01]  /*0cd0*/  DFMA R20, R20, R16, R22 ;  /* 0x000000101414722b */ /* 0x002fe20000000016 */
[----:B------:R-:W-:-:S05]  /*0ce0*/  VIADD R30, R30, 0x4 ;  /* 0x000000041e1e7836 */ /* 0x000fca0000000000 */
[----:B------:R-:W-:Y:S02]  /*0cf0*/  ISETP.NE.AND P1, PT, R30, RZ, PT ;  /* 0x000000ff1e00720c */ /* 0x000fe40003f25270 */
[----:B---3--:R-:W-:Y:S02]  /*0d00*/  IADD3 R12, P2, PT, R12, 0x200, RZ ;  /* 0x000002000c0c7810 */ /* 0x008fe40007f5e0ff */
[----:B------:R-:W-:Y:S01]  /*0d10*/  IADD3 R4, PT, PT, R37, R4, R37 ;  /* 0x0000000425047210 */ /* 0x000fe20007ffe025 */
[----:B------:R-:W-:Y:S01]  /*0d20*/  VIADD R32, R32, 0x40 ;  /* 0x0000004020207836 */ /* 0x000fe20000000000 */
[----:B--2---:R-:W-:Y:S04]  /*0d30*/  STS.64 [R35], R14 ;  /* 0x0000000e23007388 */ /* 0x004fe80000000a00 */
[----:B----4-:R-:W-:Y:S01]  /*0d40*/  STS.64 [R11], R28 ;  /* 0x0000001c0b007388 */ /* 0x010fe20000000a00 */
[----:B------:R-:W-:Y:S06]  /*0d50*/  BAR.SYNC.DEFER_BLOCKING 0x0 ;  /* 0x0000000000007b1d */ /* 0x000fec0000010000 */
[----:B------:R-:W-:Y:S04]  /*0d60*/  LDS.64 R14, [R31] ;  /* 0x000000001f0e7984 */ /* 0x000fe80000000a00 */
[----:B------:R-:W0:Y:S04]  /*0d70*/  LDS.64 R26, [R33] ;  /* 0x00000000211a7984 */ /* 0x000e280000000a00 */
[----:B------:R-:W-:Y:S04]  /*0d80*/  LDS.64 R18, [R31+0x8] ;  /* 0x000008001f127984 */ /* 0x000fe80000000a00 */
[----:B------:R-:W1:Y:S04]  /*0d90*/  LDS.64 R24, [R33+0x88] ;  /* 0x0000880021187984 */ /* 0x000e680000000a00 */
[----:B------:R-:W-:Y:S04]  /*0da0*/  LDS.64 R16, [R31+0x10] ;  /* 0x000010001f107984 */ /* 0x000fe80000000a00 */
[----:B------:R-:W2:Y:S01]  /*0db0*/  LDS.64 R22, [R33+0x110] ;  /* 0x0001100021167984 */ /* 0x000ea20000000a00 */
[----:B0-----:R-:W-:-:S03]  /*0dc0*/  DFMA R26, R14, R26, R20 ;  /* 0x0000001a0e1a722b */ /* 0x001fc60000000014 */
[----:B------:R-:W-:Y:S04]  /*0dd0*/  LDS.64 R14, [R31+0x18] ;  /* 0x000018001f0e7984 */ /* 0x000fe80000000a00 */
[----:B------:R-:W0:Y:S01]  /*0de0*/  LDS.64 R20, [R33+0x198] ;  /* 0x0001980021147984 */ /* 0x000e220000000a00 */
[----:B-1----:R-:W-:-:S03]  /*0df0*/  DFMA R24, R18, R24, R26 ;  /* 0x000000181218722b */ /* 0x002fc6000000001a */
[----:B------:R-:W-:Y:S04]  /*0e00*/  LDS.64 R18, [R31+0x20] ;  /* 0x000020001f127984 */ /* 0x000fe80000000a00 */
[----:B------:R-:W1:Y:S01]  /*0e10*/  LDS.64 R26, [R33+0x220] ;  /* 0x00022000211a7984 */ /* 0x000e620000000a00 */
[----:B--2---:R-:W-:-:S03]  /*0e20*/  DFMA R22, R16, R22, R24 ;  /* 0x000000161016722b */ /* 0x004fc60000000018 */
        /* <DEDUP_REMOVED lines=32> */
[----:B-1----:R-:W-:-:S08]  /*1030*/  DFMA R22, R24, R22, R26 ;  /* 0x000000161816722b */ /* 0x002fd0000000001a */
[----:B--2---:R-:W-:Y:S01]  /*1040*/  DFMA R22, R20, R18, R22 ;  /* 0x000000121416722b */ /* 0x004fe20000000016 */
[----:B------:R-:W-:Y:S02]  /*1050*/  IADD3.X R13, PT, PT, RZ, R13, RZ, P2, !PT ;  /* 0x0000000dff0d7210 */ /* 0x000fe400017fe4ff */
[----:B------:R-:W-:-:S05]  /*1060*/  IADD3 R4, PT, PT, R37, R4, R37 ;  /* 0x0000000425047210 */ /* 0x000fca0007ffe025 */
[----:B0-----:R-:W-:Y:S01]  /*1070*/  DFMA R22, R16, R14, R22 ;  /* 0x0000000e1016722b */ /* 0x001fe20000000016 */
[----:B------:R-:W-:Y:S06]  /*1080*/  BAR.SYNC.DEFER_BLOCKING 0x0 ;  /* 0x0000000000007b1d */ /* 0x000fec0000010000 */
[----:B------:R-:W-:Y:S05]  /*1090*/  @P1 BRA `(.L_x_2) ;  /* 0xfffffff0006c1947 */ /* 0x000fea000383ffff */
.L_x_1:
[----:B------:R-:W-:Y:S05]  /*10a0*/  @!P0 BRA `(.L_x_0) ;  /* 0x0000000800f08947 */ /* 0x000fea0003800000 */
[----:B------:R-:W-:Y:S02]  /*10b0*/  ISETP.NE.AND P1, PT, R9, 0x1, PT ;  /* 0x000000010900780c */ /* 0x000fe40003f25270 */
[----:B------:R-:W-:-:S11]  /*10c0*/  LOP3.LUT P0, RZ, R8, 0x10, RZ, 0xc0, !PT ;  /* 0x0000001008ff7812 */ /* 0x000fd6000780c0ff */
[----:B------:R-:W-:Y:S05]  /*10d0*/  @!P1 BRA `(.L_x_3) ;  /* 0x0000000400e49947 */ /* 0x000fea0003800000 */
[----:B------:R-:W0:Y:S08]  /*10e0*/  LDC.64 R8, c[0x0][0x388] ;  /* 0x0000e200ff087b82 */ /* 0x000e300000000a00 */
[----:B------:R-:W1:Y:S01]  /*10f0*/  LDC.64 R36, c[0x0][0x390] ;  /* 0x0000e400ff247b82 */ /* 0x000e620000000a00 */
[----:B0-----:R-:W-:-:S05]  /*1100*/  IMAD.WIDE R8, R4, 0x8, R8 ;  /* 0x0000000804087825 */ /* 0x001fca00078e0208 */
[----:B------:R0:W2:Y:S01]  /*1110*/  LDG.E.64 R34, desc[UR4][R8.64] ;  /* 0x0000000408227981 */ /* 0x0000a2000c1e1b00 */
[----:B-1----:R-:W-:-:S05]  /*1120*/  IMAD.WIDE.U32 R36, R32, 0x8, R36 ;  /* 0x0000000820247825 */ /* 0x002fca00078e0024 */
[----:B------:R-:W3:Y:S01]  /*1130*/  LDG.E.64 R28, desc[UR4][R36.64] ;  /* 0x00000004241c7981 */ /* 0x000ee2000c1e1b00 */
[----:B------:R-:W-:-:S04]  /*1140*/  IADD3 R12, PT, PT, R10, 0x880, RZ ;  /* 0x000008800a0c7810 */ /* 0x000fc80007ffe0ff */
[----:B------:R-:W-:Y:S02]  /*1150*/  LEA R33, R7, R12, 0x18 ;  /* 0x0000000c07217211 */ /* 0x000fe400078ec0ff */
[----:B------:R-:W-:-:S03]  /*1160*/  LEA R30, R2, R31, 0x3 ;  /* 0x0000001f021e7211 */ /* 0x000fc600078e18ff */
[----:B------:R-:W-:-:S04]  /*1170*/  IMAD R33, R2, 0x8, R33 ;  /* 0x0000000802217824 */ /* 0x000fc800078e0221 */
[----:B------:R-:W-:Y:S02]  /*1180*/  IMAD R13, R0, 0x88, R33 ;  /* 0x00000088000d7824 */ /* 0x000fe400078e0221 */
[----:B------:R-:W-:-:S04]  /*1190*/  IMAD.SHL.U32 R11, R3, 0x10, RZ ;  /* 0x00000010030b7824 */ /* 0x000fc800078e00ff */
[----:B0-----:R-:W-:Y:S01]  /*11a0*/  IMAD.WIDE R8, R11, 0x8, R8 ;  /* 0x000000080b087825 */ /* 0x001fe200078e0208 */
[----:B--2---:R-:W-:Y:S04]  /*11b0*/  STS.64 [R30], R34 ;  /* 0x000000221e007388 */ /* 0x004fe80000000a00 */
[----:B---3--:R-:W-:Y:S01]  /*11c0*/  STS.64 [R13], R28 ;  /* 0x0000001c0d007388 */ /* 0x008fe20000000a00 */
[----:B------:R-:W-:Y:S06]  /*11d0*/  BAR.SYNC.DEFER_BLOCKING 0x0 ;  /* 0x0000000000007b1d */ /* 0x000fec0000010000 */
[----:B------:R-:W-:Y:S04]  /*11e0*/  LDS.64 R20, [R31] ;  /* 0x000000001f147984 */ /* 0x000fe80000000a00 */
[----:B------:R-:W0:Y:S04]  /*11f0*/  LDS.64 R14, [R33] ;  /* 0x00000000210e7984 */ /* 0x000e280000000a00 */
[----:B------:R-:W-:Y:S04]  /*1200*/  LDS.64 R26, [R31+0x8] ;  /* 0x000008001f1a7984 */ /* 0x000fe80000000a00 */
[----:B------:R-:W1:Y:S04]  /*1210*/  LDS.64 R18, [R33+0x88] ;  /* 0x0000880021127984 */ /* 0x000e680000000a00 */
[----:B------:R-:W-:Y:S04]  /*1220*/  LDS.64 R24, [R31+0x10] ;  /* 0x000010001f187984 */ /* 0x000fe80000000a00 */
[----:B------:R-:W2:Y:S04]  /*1230*/  LDS.64 R16, [R33+0x110] ;  /* 0x0001100021107984 */ /* 0x000ea80000000a00 */
        /* <DEDUP_REMOVED lines=30> */
[----:B------:R-:W0:Y:S04]  /*1420*/  LDS.64 R14, [R31+0x60] ;  /* 0x000060001f0e7984 */ /* 0x000e280000000a00 */
[----:B------:R-:W-:Y:S01]  /*1430*/  LDS.64 R26, [R31+0x78] ;  /* 0x000078001f1a7984 */ /* 0x000fe20000000a00 */
[----:B-1----:R-:W-:-:S03]  /*1440*/  DFMA R20, R22, R20, R24 ;  /* 0x000000141614722b */ /* 0x002fc60000000018 */
[----:B------:R-:W-:Y:S04]  /*1450*/  LDS.64 R24, [R31+0x68] ;  /* 0x000068001f187984 */ /* 0x000fe80000000a00 */
[----:B------:R-:W-:Y:S01]  /*1460*/  LDS.64 R22, [R33+0x7f8] ;  /* 0x0007f80021167984 */ /* 0x000fe20000000a00 */
[----:B--2---:R-:W-:-:S03]  /*1470*/  DFMA R16, R18, R16, R20 ;  /* 0x000000101210722b */ /* 0x004fc60000000014 */
[----:B------:R-:W-:Y:S05]  /*1480*/  LDS.64 R18, [R33+0x770] ;  /* 0x0007700021127984 */ /* 0x000fea0000000a00 */
[----:B0-----:R-:W-:Y:S01]  /*1490*/  DFMA R34, R14, R34, R16 ;  /* 0x000000220e22722b */ /* 0x001fe20000000010 */
[----:B------:R-:W0:Y:S01]  /*14a0*/  LDS.64 R14, [R33+0x6e8] ;  /* 0x0006e800210e7984 */ /* 0x000e220000000a00 */
[----:B------:R-:W-:Y:S06]  /*14b0*/  BAR.SYNC.DEFER_BLOCKING 0x0 ;  /* 0x0000000000007b1d */ /* 0x000fec0000010000 */
[----:B------:R-:W2:Y:S04]  /*14c0*/  LDG.E.64 R8, desc[UR4][R8.64] ;  /* 0x0000000408087981 */ /* 0x000ea8000c1e1b00 */
[----:B------:R-:W3:Y:S01]  /*14d0*/  LDG.E.64 R36, desc[UR4][R36.64+0x80] ;  /* 0x0000800424247981 */ /* 0x000ee2000c1e1b00 */
[----:B0-----:R-:W-:-:S08]  /*14e0*/  DFMA R34, R24, R14, R34 ;  /* 0x0000000e1822722b */ /* 0x001fd00000000022 */
[----:B------:R-:W-:-:S08]  /*14f0*/  DFMA R28, R28, R18, R34 ;  /* 0x000000121c1c722b */ /* 0x000fd00000000022 */
[----:B------:R-:W-:Y:S01]  /*1500*/  DFMA R26, R26, R22, R28 ;  /* 0x000000161a1a722b */ /* 0x000fe2000000001c */
[----:B------:R-:W-:Y:S02]  /*1510*/  IADD3 R4, PT, PT, R11, R4, R11 ;  /* 0x000000040b047210 */ /* 0x000fe40007ffe00b */
[----:B------:R-:W-:Y:S01]  /*1520*/  IADD3 R32, PT, PT, R32, 0x20, RZ ;  /* 0x0000002020207810 */ /* 0x000fe20007ffe0ff */
        /* <DEDUP_REMOVED lines=10> */
[----:B------:R-:W3:Y:S04]  /*15d0*/  LDS.64 R34, [R33+0x198] ;  /* 0x0001980021227984 */ /* 0x000ee80000000a00 */
[----:B------:R-:W-:Y:S04]  /*15e0*/  LDS.64 R22, [R31+0x20] ;  /* 0x000020001f167984 */ /* 0x000fe80000000a00 */
[----:B------:R-:W4:Y:S01]  /*15f0*/  LDS.64 R28, [R33+0x220] ;  /* 0x00022000211c7984 */ /* 0x000f220000000a00 */
        /* <DEDUP_REMOVED lines=9> */
[----:B---3--:R-:W-:-:S03]  /*1690*/  DFMA R34, R18, R34, R24 ;  /* 0x000000221222722b */ /* 0x008fc60000000018 */
[----:B------:R-:W-:Y:S04]  /*16a0*/  LDS.64 R18, [R31+0x40] ;  /* 0x000040001f127984 */ /* 0x000fe80000000a00 */
[----:B------:R-:W3:Y:S01]  /*16b0*/  LDS.64 R24, [R33+0x440] ;  /* 0x0004400021187984 */ /* 0x000ee20000000a00 */
[----:B----4-:R-:W-:-:S03]  /*16c0*/  DFMA R28, R22, R28, R34 ;  /* 0x0000001c161c722b */ /* 0x010fc60000000022 */
        /* <DEDUP_REMOVED lines=20> */
[----:B-1----:R-:W-:-:S08]  /*1810*/  DFMA R8, R8, R12, R26 ;  /* 0x0000000c0808722b */ /* 0x002fd0000000001a */
[----:B--2---:R-:W-:-:S08]  /*1820*/  DFMA R8, R14, R16, R8 ;  /* 0x000000100e08722b */ /* 0x004fd00000000008 */
[----:B---3--:R-:W-:-:S08]  /*1830*/  DFMA R8, R18, R20, R8 ;  /* 0x000000141208722b */ /* 0x008fd00000000008 */
[----:B----4-:R-:W-:-:S08]  /*1840*/  DFMA R22, R22, R24, R8 ;  /* 0x000000181616722b */ /* 0x010fd00000000008 */
[----:B0-----:R-:W-:Y:S01]  /*1850*/  DFMA R22, R34, R28, R22 ;  /* 0x0000001c2216722b */ /* 0x001fe20000000016 */
[----:B------:R-:W-:Y:S10]  /*1860*/  BAR.SYNC.DEFER_BLOCKING 0x0 ;  /* 0x0000000000007b1d */ /* 0x000ff40000010000 */
.L_x_3:
[----:B------:R-:W-:Y:S05]  /*1870*/  @P0 BRA `(.L_x_0) ;  /* 0x0000000000fc0947 */ /* 0x000fea0003800000 */
[----:B------:R-:W0:Y:S08]  /*1880*/  LDC.64 R8, c[0x0][0x388] ;  /* 0x0000e200ff087b82 */ /* 0x000e300000000a00 */
[----:B------:R-:W1:Y:S01]  /*1890*/  LDC.64 R12, c[0x0][0x390] ;  /* 0x0000e400ff0c7b82 */ /* 0x000e620000000a00 */
[----:B0-----:R-:W-:-:S05]  /*18a0*/  IMAD.WIDE R8, R4, 0x8, R8 ;  /* 0x0000000804087825 */ /* 0x001fca00078e0208 */
[----:B------:R-:W2:Y:S01]  /*18b0*/  LDG.E.64 R20, desc[UR4][R8.64] ;  /* 0x0000000408147981 */ /* 0x000ea2000c1e1b00 */
[----:B-1----:R-:W-:-:S06]  /*18c0*/  IMAD.WIDE.U32 R32, R32, 0x8, R12 ;  /* 0x0000000820207825 */ /* 0x002fcc00078e000c */
[----:B------:R-:W3:Y:S01]  /*18d0*/  LDG.E.64 R32, desc[UR4][R32.64] ;  /* 0x0000000420207981 */ /* 0x000ee2000c1e1b00 */
[----:B------:R-:W-:-:S05]  /*18e0*/  VIADD R10, R10, 0x880 ;  /* 0x000008800a0a7836 */ /* 0x000fca0000000000 */
[----:B------:R-:W-:-:S04]  /*18f0*/  LEA R7, R7, R10, 0x18 ;  /* 0x0000000a07077211 */ /* 0x000fc800078ec0ff */
[C---:B------:R-:W-:Y:S01]  /*1900*/  LEA R7, R2.reuse, R7, 0x3 ;  /* 0x0000000702077211 */ /* 0x040fe200078e18ff */
[----:B------:R-:W-:-:S04]  /*1910*/  IMAD R25, R2, 0x8, R31 ;  /* 0x0000000802197824 */ /* 0x000fc800078e021f */
[----:B------:R-:W-:Y:S01]  /*1920*/  IMAD R27, R0, 0x88, R7 ;  /* 0x00000088001b7824 */ /* 0x000fe200078e0207 */
        /* <DEDUP_REMOVED lines=12> */
[----:B------:R-:W4:Y:S04]  /*19f0*/  LDS.64 R26, [R7+0x220] ;  /* 0x00022000071a7984 */ /* 0x000f280000000a00 */
[----:B------:R-:W-:Y:S01]  /*1a00*/  LDS.64 R20, [R31+0x28] ;  /* 0x000028001f147984 */ /* 0x000fe20000000a00 */
[----:B0-----:R-:W-:-:S03]  /*1a10*/  DFMA R28, R28, R34, R22 ;  /* 0x000000221c1c722b */ /* 0x001fc60000000016 */
[----:B------:R-:W0:Y:S05]  /*1a20*/  LDS.64 R22, [R7+0x2a8] ;  /* 0x0002a80007167984 */ /* 0x000e2a0000000a00 */
[----:B-1----:R-:W-:Y:S01]  /*1a30*/  DFMA R28, R10, R8, R28 ;  /* 0x000000080a1c722b */ /* 0x002fe2000000001c */
[----:B------:R-:W-:Y:S04]  /*1a40*/  LDS.64 R8, [R31+0x30] ;  /* 0x000030001f087984 */ /* 0x000fe80000000a00 */
[----:B------:R-:W1:Y:S03]  /*1a50*/  LDS.64 R10, [R7+0x330] ;  /* 0x00033000070a7984 */ /* 0x000e660000000a00 */
[----:B--2---:R-:W-:Y:S01]  /*1a60*/  DFMA R28, R12, R14, R28 ;  /* 0x0000000e0c1c722b */ /* 0x004fe2000000001c */
[----:B------:R-:W-:Y:S04]  /*1a70*/  LDS.64 R12, [R31+0x38] ;  /* 0x000038001f0c7984 */ /* 0x000fe80000000a00 */
[----:B------:R-:W2:Y:S03]  /*1a80*/  LDS.64 R14, [R7+0x3b8] ;  /* 0x0003b800070e7984 */ /* 0x000ea60000000a00 */
[----:B---3--:R-:W-:Y:S01]  /*1a90*/  DFMA R28, R16, R18, R28 ;  /* 0x00000012101c722b */ /* 0x008fe2000000001c */
[----:B------:R-:W-:Y:S04]  /*1aa0*/  LDS.64 R16, [R31+0x40] ;  /* 0x000040001f107984 */ /* 0x000fe80000000a00 */
[----:B------:R-:W3:Y:S03]  /*1ab0*/  LDS.64 R18, [R7+0x440] ;  /* 0x0004400007127984 */ /* 0x000ee60000000a00 */
[----:B----4-:R-:W-:Y:S01]  /*1ac0*/  DFMA R28, R24, R26, R28 ;  /* 0x0000001a181c722b */ /* 0x010fe2000000001c */
[----:B------:R-:W-:Y:S04]  /*1ad0*/  LDS.64 R26, [R31+0x48] ;  /* 0x000048001f1a7984 */ /* 0x000fe80000000a00 */
[----:B------:R-:W4:Y:S03]  /*1ae0*/  LDS.64 R24, [R7+0x4c8] ;  /* 0x0004c80007187984 */ /* 0x000f260000000a00 */
[----:B0-----:R-:W-:Y:S01]  /*1af0*/  DFMA R28, R20, R22, R28 ;  /* 0x00000016141c722b */ /* 0x001fe2000000001c */
[----:B------:R-:W-:Y:S04]  /*1b00*/  LDS.64 R22, [R31+0x50] ;  /* 0x000050001f167984 */ /* 0x000fe80000000a00 */
[----:B------:R-:W0:Y:S03]  /*1b10*/  LDS.64 R20, [R7+0x550] ;  /* 0x0005500007147984 */ /* 0x000e260000000a00 */
        /* <DEDUP_REMOVED lines=15> */
[----:B-1----:R-:W-:-:S08]  /*1c10*/  DFMA R8, R8, R10, R20 ;  /* 0x0000000a0808722b */ /* 0x002fd00000000014 */
[----:B--2---:R-:W-:-:S08]  /*1c20*/  DFMA R8, R12, R14, R8 ;  /* 0x0000000e0c08722b */ /* 0x004fd00000000008 */
[----:B---3--:R-:W-:-:S08]  /*1c30*/  DFMA R8, R16, R18, R8 ;  /* 0x000000121008722b */ /* 0x008fd00000000008 */
[----:B----4-:R-:W-:-:S08]  /*1c40*/  DFMA R8, R24, R26, R8 ;  /* 0x0000001a1808722b */ /* 0x010fd00000000008 */
[----:B0-----:R-:W-:Y:S01]  /*1c50*/  DFMA R22, R22, R28, R8 ;  /* 0x0000001c1616722b */ /* 0x001fe20000000008 */
[----:B------:R-:W-:Y:S10]  /*1c60*/  BAR.SYNC.DEFER_BLOCKING 0x0 ;  /* 0x0000000000007b1d */ /* 0x000ff40000010000 */
.L_x_0:
[----:B------:R-:W0:Y:S01]  /*1c70*/  LDC.64 R8, c[0x0][0x398] ;  /* 0x0000e600ff087b82 */ /* 0x000e220000000a00 */
[----:B------:R-:W-:-:S04]  /*1c80*/  IMAD R3, R5, R3, R6 ;  /* 0x0000000305037224 */ /* 0x000fc800078e0206 */
[----:B0-----:R-:W-:-:S05]  /*1c90*/  IMAD.WIDE R2, R3, 0x8, R8 ;  /* 0x0000000803027825 */ /* 0x001fca00078e0208 */
[----:B------:R-:W-:Y:S01]  /*1ca0*/  STG.E.64 desc[UR4][R2.64], R22 ;  /* 0x0000001602007986 */ /* 0x000fe2000c101b04 */
[----:B------:R-:W-:Y:S05]  /*1cb0*/  EXIT ;  /* 0x000000000000794d */ /* 0x000fea0003800000 */
.L_x_4:
[----:B------:R-:W-:-:S00]  /*1cc0*/  BRA `(.L_x_4) ;  /* 0xfffffffc00fc7947 */ /* 0x000fc0000383ffff */
[----:B------:R-:W-:-:S00]  /*1cd0*/  NOP ;  /* 0x0000000000007918 */ /* 0x000fc00000000000 */
        /* <DEDUP_REMOVED lines=10> */
.L_x_5:


//--------------------- .nv.shared._Z9GPU_shmemiPKdS0_Pd --------------------------
	.section	.nv.shared._Z9GPU_shmemiPKdS0_Pd,"aw",@nobits
	.sectionflags	@""
	.align	8
.nv.shared._Z9GPU_shmemiPKdS0_Pd:
	.zero		5376


//--------------------- .nv.shared.reserved.0     --------------------------
	.section	.nv.shared.reserved.0,"aw",@nobits
	.weak		__nv_reservedSMEM_offset_0_alias
	.size		__nv_reservedSMEM_offset_0_alias, 0, 64
	.other		__nv_reservedSMEM_offset_0_alias,@"STO_CUDA_RESERVED_SHARED STV_DEFAULT"
__nv_reservedSMEM_offset_0_alias:
	.zero		0
	.zero		64


//--------------------- .nv.constant0._Z9GPU_shmemiPKdS0_Pd --------------------------
	.section	.nv.constant0._Z9GPU_shmemiPKdS0_Pd,"a",@progbits
	.sectionflags	@""
	.align	4
.nv.constant0._Z9GPU_shmemiPKdS0_Pd:
	.zero		928


//--------------------- SYMBOLS --------------------------

	.type		.nv.reservedSmem.offset0,@object
	.size		.nv.reservedSmem.offset0,0x4
	.type		.nv.reservedSmem.cap,@object
	.size		.nv.reservedSmem.cap,0x4
